//
// Generated by NVIDIA NVVM Compiler
//
// Compiler Build ID: CL-36424714
// Cuda compilation tools, release 13.0, V13.0.88
// Based on NVVM 20.0.0
//

.version 9.0
.target sm_100
.address_size 64

	// .globl	_Z17sumArraysOnDevicePfS_S_i

.visible .entry _Z17sumArraysOnDevicePfS_S_i(
	.param .u64 .ptr .align 1 _Z17sumArraysOnDevicePfS_S_i_param_0,
	.param .u64 .ptr .align 1 _Z17sumArraysOnDevicePfS_S_i_param_1,
	.param .u64 .ptr .align 1 _Z17sumArraysOnDevicePfS_S_i_param_2,
	.param .u32 _Z17sumArraysOnDevicePfS_S_i_param_3
)
{
	.reg .pred 	%p<10>;
	.reg .b32 	%r<23>;
	.reg .b32 	%f<88>;
	.reg .b64 	%rd<40>;

	ld.param.u64 	%rd22, [_Z17sumArraysOnDevicePfS_S_i_param_0];
	ld.param.u64 	%rd23, [_Z17sumArraysOnDevicePfS_S_i_param_1];
	ld.param.u64 	%rd24, [_Z17sumArraysOnDevicePfS_S_i_param_2];
	ld.param.u32 	%r16, [_Z17sumArraysOnDevicePfS_S_i_param_3];
	cvta.to.global.u64 	%rd1, %rd24;
	cvta.to.global.u64 	%rd2, %rd23;
	cvta.to.global.u64 	%rd3, %rd22;
	setp.lt.s32 	%p1, %r16, 1;
	@%p1 bra 	$L__BB0_13;
	and.b32  	%r1, %r16, 15;
	setp.lt.u32 	%p2, %r16, 16;
	mov.b32 	%r20, 0;
	@%p2 bra 	$L__BB0_4;
	and.b32  	%r20, %r16, 2147483632;
	neg.s32 	%r18, %r20;
	add.s64 	%rd36, %rd3, 32;
	add.s64 	%rd35, %rd2, 32;
	add.s64 	%rd34, %rd1, 32;
$L__BB0_3:
	.pragma "nounroll";
	ld.global.f32 	%f1, [%rd36+-32];
	ld.global.f32 	%f2, [%rd35+-32];
	add.f32 	%f3, %f1, %f2;
	st.global.f32 	[%rd34+-32], %f3;
	ld.global.f32 	%f4, [%rd36+-28];
	ld.global.f32 	%f5, [%rd35+-28];
	add.f32 	%f6, %f4, %f5;
	st.global.f32 	[%rd34+-28], %f6;
	ld.global.f32 	%f7, [%rd36+-24];
	ld.global.f32 	%f8, [%rd35+-24];
	add.f32 	%f9, %f7, %f8;
	st.global.f32 	[%rd34+-24], %f9;
	ld.global.f32 	%f10, [%rd36+-20];
	ld.global.f32 	%f11, [%rd35+-20];
	add.f32 	%f12, %f10, %f11;
	st.global.f32 	[%rd34+-20], %f12;
	ld.global.f32 	%f13, [%rd36+-16];
	ld.global.f32 	%f14, [%rd35+-16];
	add.f32 	%f15, %f13, %f14;
	st.global.f32 	[%rd34+-16], %f15;
	ld.global.f32 	%f16, [%rd36+-12];
	ld.global.f32 	%f17, [%rd35+-12];
	add.f32 	%f18, %f16, %f17;
	st.global.f32 	[%rd34+-12], %f18;
	ld.global.f32 	%f19, [%rd36+-8];
	ld.global.f32 	%f20, [%rd35+-8];
	add.f32 	%f21, %f19, %f20;
	st.global.f32 	[%rd34+-8], %f21;
	ld.global.f32 	%f22, [%rd36+-4];
	ld.global.f32 	%f23, [%rd35+-4];
	add.f32 	%f24, %f22, %f23;
	st.global.f32 	[%rd34+-4], %f24;
	ld.global.f32 	%f25, [%rd36];
	ld.global.f32 	%f26, [%rd35];
	add.f32 	%f27, %f25, %f26;
	st.global.f32 	[%rd34], %f27;
	ld.global.f32 	%f28, [%rd36+4];
	ld.global.f32 	%f29, [%rd35+4];
	add.f32 	%f30, %f28, %f29;
	st.global.f32 	[%rd34+4], %f30;
	ld.global.f32 	%f31, [%rd36+8];
	ld.global.f32 	%f32, [%rd35+8];
	add.f32 	%f33, %f31, %f32;
	st.global.f32 	[%rd34+8], %f33;
	ld.global.f32 	%f34, [%rd36+12];
	ld.global.f32 	%f35, [%rd35+12];
	add.f32 	%f36, %f34, %f35;
	st.global.f32 	[%rd34+12], %f36;
	ld.global.f32 	%f37, [%rd36+16];
	ld.global.f32 	%f38, [%rd35+16];
	add.f32 	%f39, %f37, %f38;
	st.global.f32 	[%rd34+16], %f39;
	ld.global.f32 	%f40, [%rd36+20];
	ld.global.f32 	%f41, [%rd35+20];
	add.f32 	%f42, %f40, %f41;
	st.global.f32 	[%rd34+20], %f42;
	ld.global.f32 	%f43, [%rd36+24];
	ld.global.f32 	%f44, [%rd35+24];
	add.f32 	%f45, %f43, %f44;
	st.global.f32 	[%rd34+24], %f45;
	ld.global.f32 	%f46, [%rd36+28];
	ld.global.f32 	%f47, [%rd35+28];
	add.f32 	%f48, %f46, %f47;
	st.global.f32 	[%rd34+28], %f48;
	add.s32 	%r18, %r18, 16;
	add.s64 	%rd36, %rd36, 64;
	add.s64 	%rd35, %rd35, 64;
	add.s64 	%rd34, %rd34, 64;
	setp.ne.s32 	%p3, %r18, 0;
	@%p3 bra 	$L__BB0_3;
$L__BB0_4:
	setp.eq.s32 	%p4, %r1, 0;
	@%p4 bra 	$L__BB0_13;
	and.b32  	%r7, %r16, 7;
	setp.lt.u32 	%p5, %r1, 8;
	@%p5 bra 	$L__BB0_7;
	mul.wide.u32 	%rd25, %r20, 4;
	add.s64 	%rd26, %rd3, %rd25;
	ld.global.f32 	%f49, [%rd26];
	add.s64 	%rd27, %rd2, %rd25;
	ld.global.f32 	%f50, [%rd27];
	add.f32 	%f51, %f49, %f50;
	add.s64 	%rd28, %rd1, %rd25;
	st.global.f32 	[%rd28], %f51;
	ld.global.f32 	%f52, [%rd26+4];
	ld.global.f32 	%f53, [%rd27+4];
	add.f32 	%f54, %f52, %f53;
	st.global.f32 	[%rd28+4], %f54;
	ld.global.f32 	%f55, [%rd26+8];
	ld.global.f32 	%f56, [%rd27+8];
	add.f32 	%f57, %f55, %f56;
	st.global.f32 	[%rd28+8], %f57;
	ld.global.f32 	%f58, [%rd26+12];
	ld.global.f32 	%f59, [%rd27+12];
	add.f32 	%f60, %f58, %f59;
	st.global.f32 	[%rd28+12], %f60;
	ld.global.f32 	%f61, [%rd26+16];
	ld.global.f32 	%f62, [%rd27+16];
	add.f32 	%f63, %f61, %f62;
	st.global.f32 	[%rd28+16], %f63;
	ld.global.f32 	%f64, [%rd26+20];
	ld.global.f32 	%f65, [%rd27+20];
	add.f32 	%f66, %f64, %f65;
	st.global.f32 	[%rd28+20], %f66;
	ld.global.f32 	%f67, [%rd26+24];
	ld.global.f32 	%f68, [%rd27+24];
	add.f32 	%f69, %f67, %f68;
	st.global.f32 	[%rd28+24], %f69;
	ld.global.f32 	%f70, [%rd26+28];
	ld.global.f32 	%f71, [%rd27+28];
	add.f32 	%f72, %f70, %f71;
	st.global.f32 	[%rd28+28], %f72;
	add.s32 	%r20, %r20, 8;
$L__BB0_7:
	setp.eq.s32 	%p6, %r7, 0;
	@%p6 bra 	$L__BB0_13;
	and.b32  	%r10, %r16, 3;
	setp.lt.u32 	%p7, %r7, 4;
	@%p7 bra 	$L__BB0_10;
	mul.wide.u32 	%rd29, %r20, 4;
	add.s64 	%rd30, %rd3, %rd29;
	ld.global.f32 	%f73, [%rd30];
	add.s64 	%rd31, %rd2, %rd29;
	ld.global.f32 	%f74, [%rd31];
	add.f32 	%f75, %f73, %f74;
	add.s64 	%rd32, %rd1, %rd29;
	st.global.f32 	[%rd32], %f75;
	ld.global.f32 	%f76, [%rd30+4];
	ld.global.f32 	%f77, [%rd31+4];
	add.f32 	%f78, %f76, %f77;
	st.global.f32 	[%rd32+4], %f78;
	ld.global.f32 	%f79, [%rd30+8];
	ld.global.f32 	%f80, [%rd31+8];
	add.f32 	%f81, %f79, %f80;
	st.global.f32 	[%rd32+8], %f81;
	ld.global.f32 	%f82, [%rd30+12];
	ld.global.f32 	%f83, [%rd31+12];
	add.f32 	%f84, %f82, %f83;
	st.global.f32 	[%rd32+12], %f84;
	add.s32 	%r20, %r20, 4;
$L__BB0_10:
	setp.eq.s32 	%p8, %r10, 0;
	@%p8 bra 	$L__BB0_13;
	mul.wide.u32 	%rd33, %r20, 4;
	add.s64 	%rd39, %rd1, %rd33;
	add.s64 	%rd38, %rd2, %rd33;
	add.s64 	%rd37, %rd3, %rd33;
	neg.s32 	%r22, %r10;
$L__BB0_12:
	.pragma "nounroll";
	ld.global.f32 	%f85, [%rd37];
	ld.global.f32 	%f86, [%rd38];
	add.f32 	%f87, %f85, %f86;
	st.global.f32 	[%rd39], %f87;
	add.s64 	%rd39, %rd39, 4;
	add.s64 	%rd38, %rd38, 4;
	add.s64 	%rd37, %rd37, 4;
	add.s32 	%r22, %r22, 1;
	setp.ne.s32 	%p9, %r22, 0;
	@%p9 bra 	$L__BB0_12;
$L__BB0_13:
	ret;

}


// ===== COMPILED SASS (sm_100) =====

	.target	sm_100

	.elftype	@"ET_EXEC"


//--------------------- .note.nv.tkinfo           --------------------------
	.section	.note.nv.tkinfo,"",@"SHT_NOTE"
	.sectionflags	@"SHF_NOTE_NV_TKINFO"
	.tkinfo
        /*0018*/ 	.word	0x00000002
        /*0030*/ 	.string	""
        /*0030*/ 	.string	"ptxas"
        /*0030*/ 	.string	"Cuda compilation tools, release 13.0, V13.0.88"
        /*0030*/ 	.string	"Build cuda_13.0.r13.0/compiler.36424714_0"
        /*0030*/ 	.string	"-arch sm_100 -m 64 "



//--------------------- .note.nv.cuinfo           --------------------------
	.section	.note.nv.cuinfo,"",@"SHT_NOTE"
	.sectionflags	@"SHF_NOTE_NV_CUINFO"
        /*0018*/ 	.short	0x0002
        /*001a*/ 	.short	0x0064
        /*001c*/ 	.short	0x0082
	.zero		2


//--------------------- .nv.info                  --------------------------
	.section	.nv.info,"",@"SHT_CUDA_INFO"
	.align	4


	//----- nvinfo : EIATTR_REGCOUNT
	.align		4
        /*0000*/ 	.byte	0x04, 0x2f
        /*0002*/ 	.short	(.L_1 - .L_0)
	.align		4
.L_0:
        /*0004*/ 	.word	index@(_Z17sumArraysOnDevicePfS_S_i)
        /*0008*/ 	.word	0x00000014


	//----- nvinfo : EIATTR_FRAME_SIZE
	.align		4
.L_1:
        /*000c*/ 	.byte	0x04, 0x11
        /*000e*/ 	.short	(.L_3 - .L_2)
	.align		4
.L_2:
        /*0010*/ 	.word	index@(_Z17sumArraysOnDevicePfS_S_i)
        /*0014*/ 	.word	0x00000000


	//----- nvinfo : EIATTR_MIN_STACK_SIZE
	.align		4
.L_3:
        /*0018*/ 	.byte	0x04, 0x12
        /*001a*/ 	.short	(.L_5 - .L_4)
	.align		4
.L_4:
        /*001c*/ 	.word	index@(_Z17sumArraysOnDevicePfS_S_i)
        /*0020*/ 	.word	0x00000000
.L_5:


//--------------------- .nv.compat                --------------------------
	.section	.nv.compat,"",@"SHT_CUDA_COMPAT_INFO"
	.align	4
        /*0000*/ 	.byte	0x02, 0x09, 0x00, 0x00, 0x02, 0x02, 0x01, 0x00, 0x02, 0x05, 0x05, 0x00, 0x03, 0x07, 0x01, 0x01
        /*0010*/ 	.byte	0x02, 0x03, 0x00, 0x00, 0x02, 0x06, 0x01, 0x00, 0x04, 0x0b, 0x08, 0x00, 0x09, 0x00, 0x00, 0x00
        /*0020*/ 	.byte	0x00, 0x00, 0x00, 0x00


//--------------------- .nv.info._Z17sumArraysOnDevicePfS_S_i --------------------------
	.section	.nv.info._Z17sumArraysOnDevicePfS_S_i,"",@"SHT_CUDA_INFO"
	.sectionflags	@""
	.align	4


	//----- nvinfo : EIATTR_CUDA_API_VERSION
	.align		4
        /*0000*/ 	.byte	0x04, 0x37
        /*0002*/ 	.short	(.L_7 - .L_6)
.L_6:
        /*0004*/ 	.word	0x00000082


	//----- nvinfo : EIATTR_KPARAM_INFO
	.align		4
.L_7:
        /*0008*/ 	.byte	0x04, 0x17
        /*000a*/ 	.short	(.L_9 - .L_8)
.L_8:
        /*000c*/ 	.word	0x00000000
        /*0010*/ 	.short	0x0003
        /*0012*/ 	.short	0x0018
        /*0014*/ 	.byte	0x00, 0xf0, 0x11, 0x00


	//----- nvinfo : EIATTR_KPARAM_INFO
	.align		4
.L_9:
        /*0018*/ 	.byte	0x04, 0x17
        /*001a*/ 	.short	(.L_11 - .L_10)
.L_10:
        /*001c*/ 	.word	0x00000000
        /*0020*/ 	.short	0x0002
        /*0022*/ 	.short	0x0010
        /*0024*/ 	.byte	0x00, 0xf5, 0x21, 0x00


	//----- nvinfo : EIATTR_KPARAM_INFO
	.align		4
.L_11:
        /*0028*/ 	.byte	0x04, 0x17
        /*002a*/ 	.short	(.L_13 - .L_12)
.L_12:
        /*002c*/ 	.word	0x00000000
        /*0030*/ 	.short	0x0001
        /*0032*/ 	.short	0x0008
        /*0034*/ 	.byte	0x00, 0xf5, 0x21, 0x00


	//----- nvinfo : EIATTR_KPARAM_INFO
	.align		4
.L_13:
        /*0038*/ 	.byte	0x04, 0x17
        /*003a*/ 	.short	(.L_15 - .L_14)
.L_14:
        /*003c*/ 	.word	0x00000000
        /*0040*/ 	.short	0x0000
        /*0042*/ 	.short	0x0000
        /*0044*/ 	.byte	0x00, 0xf5, 0x21, 0x00


	//----- nvinfo : EIATTR_SPARSE_MMA_MASK
	.align		4
.L_15:
        /*0048*/ 	.byte	0x03, 0x50
        /*004a*/ 	.short	0x0000


	//----- nvinfo : EIATTR_MAXREG_COUNT
	.align		4
        /*004c*/ 	.byte	0x03, 0x1b
        /*004e*/ 	.short	0x00ff


	//----- nvinfo : EIATTR_MERCURY_ISA_VERSION
	.align		4
        /*0050*/ 	.byte	0x03, 0x5f
        /*0052*/ 	.short	0x0101


	//----- nvinfo : EIATTR_VRC_CTA_INIT_COUNT
	.align		4
        /*0054*/ 	.byte	0x02, 0x4a
	.zero		1
	.zero		1


	//----- nvinfo : EIATTR_EXIT_INSTR_OFFSETS
	.align		4
        /*0058*/ 	.byte	0x04, 0x1c
        /*005a*/ 	.short	(.L_17 - .L_16)


	//   ....[0]....
.L_16:
        /*005c*/ 	.word	0x00000030


	//   ....[1]....
        /*0060*/ 	.word	0x00000680


	//   ....[2]....
        /*0064*/ 	.word	0x00000940


	//   ....[3]....
        /*0068*/ 	.word	0x00000b00


	//   ....[4]....
        /*006c*/ 	.word	0x00000ce0


	//----- nvinfo : EIATTR_CBANK_PARAM_SIZE
	.align		4
.L_17:
        /*0070*/ 	.byte	0x03, 0x19
        /*0072*/ 	.short	0x001c


	//----- nvinfo : EIATTR_PARAM_CBANK
	.align		4
        /*0074*/ 	.byte	0x04, 0x0a
        /*0076*/ 	.short	(.L_19 - .L_18)
	.align		4
.L_18:
        /*0078*/ 	.word	index@(.nv.constant0._Z17sumArraysOnDevicePfS_S_i)
        /*007c*/ 	.short	0x0380
        /*007e*/ 	.short	0x001c


	//----- nvinfo : EIATTR_SW_WAR
	.align		4
.L_19:
        /*0080*/ 	.byte	0x04, 0x36
        /*0082*/ 	.short	(.L_21 - .L_20)
.L_20:
        /*0084*/ 	.word	0x00000008
.L_21:


//--------------------- .nv.callgraph             --------------------------
	.section	.nv.callgraph,"",@"SHT_CUDA_CALLGRAPH"
	.align	4
	.sectionentsize	8
	.align		4
        /*0000*/ 	.word	0x00000000
	.align		4
        /*0004*/ 	.word	0xffffffff
	.align		4
        /*0008*/ 	.word	0x00000000
	.align		4
        /*000c*/ 	.word	0xfffffffe
	.align		4
        /*0010*/ 	.word	0x00000000
	.align		4
        /*0014*/ 	.word	0xfffffffd
	.align		4
        /*0018*/ 	.word	0x00000000
	.align		4
        /*001c*/ 	.word	0xfffffffc


//--------------------- .text._Z17sumArraysOnDevicePfS_S_i --------------------------
	.section	.text._Z17sumArraysOnDevicePfS_S_i,"ax",@progbits
	.align	128
        .global         _Z17sumArraysOnDevicePfS_S_i
        .type           _Z17sumArraysOnDevicePfS_S_i,@function
        .size           _Z17sumArraysOnDevicePfS_S_i,(.L_x_6 - _Z17sumArraysOnDevicePfS_S_i)
        .other          _Z17sumArraysOnDevicePfS_S_i,@"STO_CUDA_ENTRY STV_DEFAULT"
_Z17sumArraysOnDevicePfS_S_i:
.text._Z17sumArraysOnDevicePfS_S_i:
[----:B------:R-:W-:Y:S08]  /*0000*/  LDC R1, c[0x0][0x37c] ;  /* 0x0000df00ff017b82 */ /* 0x000ff00000000800 */
[----:B------:R-:W0:Y:S02]  /*0010*/  LDC R2, c[0x0][0x398] ;  /* 0x0000e600ff027b82 */ /* 0x000e240000000800 */
[----:B0-----:R-:W-:-:S13]  /*0020*/  ISETP.GE.AND P0, PT, R2, 0x1, PT ;  /* 0x000000010200780c */ /* 0x001fda0003f06270 */
[----:B------:R-:W-:Y:S05]  /*0030*/  @!P0 EXIT ;  /* 0x000000000000894d */ /* 0x000fea0003800000 */
[C---:B------:R-:W-:Y:S01]  /*0040*/  ISETP.GE.U32.AND P1, PT, R2.reuse, 0x10, PT ;  /* 0x000000100200780c */ /* 0x040fe20003f26070 */
[----:B------:R-:W0:Y:S01]  /*0050*/  LDCU.64 UR12, c[0x0][0x358] ;  /* 0x00006b00ff0c77ac */ /* 0x000e220008000a00 */
[----:B------:R-:W-:Y:S01]  /*0060*/  LOP3.LUT R12, R2, 0xf, RZ, 0xc0, !PT ;  /* 0x0000000f020c7812 */ /* 0x000fe200078ec0ff */
[----:B------:R-:W-:-:S03]  /*0070*/  HFMA2 R0, -RZ, RZ, 0, 0 ;  /* 0x00000000ff007431 */ /* 0x000fc600000001ff */
[----:B------:R-:W-:-:S07]  /*0080*/  ISETP.NE.AND P0, PT, R12, RZ, PT ;  /* 0x000000ff0c00720c */ /* 0x000fce0003f05270 */
[----:B------:R-:W-:Y:S06]  /*0090*/  @!P1 BRA `(.L_x_0) ;  /* 0x0000000400789947 */ /* 0x000fec0003800000 */
[----:B------:R-:W1:Y:S01]  /*00a0*/  LDCU.128 UR4, c[0x0][0x380] ;  /* 0x00007000ff0477ac */ /* 0x000e620008000c00 */
[----:B------:R-:W-:Y:S01]  /*00b0*/  LOP3.LUT R0, R2, 0x7ffffff0, RZ, 0xc0, !PT ;  /* 0x7ffffff002007812 */ /* 0x000fe200078ec0ff */
[----:B------:R-:W2:Y:S03]  /*00c0*/  LDCU.64 UR10, c[0x0][0x390] ;  /* 0x00007200ff0a77ac */ /* 0x000ea60008000a00 */
[----:B------:R-:W-:Y:S01]  /*00d0*/  IADD3 R3, PT, PT, -R0, RZ, RZ ;  /* 0x000000ff00037210 */ /* 0x000fe20007ffe1ff */
[----:B-1----:R-:W-:Y:S02]  /*00e0*/  UIADD3 UR8, UP0, UPT, UR4, 0x20, URZ ;  /* 0x0000002004087890 */ /* 0x002fe4000ff1e0ff */
[----:B------:R-:W-:Y:S02]  /*00f0*/  UIADD3 UR6, UP1, UPT, UR6, 0x20, URZ ;  /* 0x0000002006067890 */ /* 0x000fe4000ff3e0ff */
[----:B--2---:R-:W-:-:S02]  /*0100*/  UIADD3 UR4, UP2, UPT, UR10, 0x20, URZ ;  /* 0x000000200a047890 */ /* 0x004fc4000ff5e0ff */
[----:B------:R-:W-:Y:S01]  /*0110*/  UIADD3.X UR9, UPT, UPT, URZ, UR5, URZ, UP0, !UPT ;  /* 0x00000005ff097290 */ /* 0x000fe200087fe4ff */
[----:B------:R-:W-:Y:S01]  /*0120*/  MOV R16, UR8 ;  /* 0x0000000800107c02 */ /* 0x000fe20008000f00 */
[----:B------:R-:W-:Y:S01]  /*0130*/  UIADD3.X UR7, UPT, UPT, URZ, UR7, URZ, UP1, !UPT ;  /* 0x00000007ff077290 */ /* 0x000fe20008ffe4ff */
[----:B------:R-:W-:Y:S01]  /*0140*/  IMAD.U32 R11, RZ, RZ, UR6 ;  /* 0x00000006ff0b7e24 */ /* 0x000fe2000f8e00ff */
[----:B------:R-:W-:Y:S01]  /*0150*/  UIADD3.X UR5, UPT, UPT, URZ, UR11, URZ, UP2, !UPT ;  /* 0x0000000bff057290 */ /* 0x000fe200097fe4ff */
[----:B------:R-:W-:Y:S02]  /*0160*/  MOV R10, UR4 ;  /* 0x00000004000a7c02 */ /* 0x000fe40008000f00 */
[----:B------:R-:W-:Y:S02]  /*0170*/  MOV R5, UR9 ;  /* 0x0000000900057c02 */ /* 0x000fe40008000f00 */
[----:B------:R-:W-:Y:S01]  /*0180*/  MOV R14, UR7 ;  /* 0x00000007000e7c02 */ /* 0x000fe20008000f00 */
[----:B------:R-:W-:-:S07]  /*0190*/  IMAD.U32 R13, RZ, RZ, UR5 ;  /* 0x00000005ff0d7e24 */ /* 0x000fce000f8e00ff */
.L_x_1:
[----:B------:R-:W-:Y:S02]  /*01a0*/  MOV R4, R16 ;  /* 0x0000001000047202 */ /* 0x000fe40000000f00 */
[----:B------:R-:W-:Y:S02]  /*01b0*/  MOV R6, R11 ;  /* 0x0000000b00067202 */ /* 0x000fe40000000f00 */
[----:B------:R-:W-:Y:S01]  /*01c0*/  MOV R7, R14 ;  /* 0x0000000e00077202 */ /* 0x000fe20000000f00 */
[----:B0-2---:R-:W2:Y:S04]  /*01d0*/  LDG.E R8, desc[UR12][R4.64+-0x20] ;  /* 0xffffe00c04087981 */ /* 0x005ea8000c1e1900 */
[----:B------:R-:W2:Y:S02]  /*01e0*/  LDG.E R9, desc[UR12][R6.64+-0x20] ;  /* 0xffffe00c06097981 */ /* 0x000ea4000c1e1900 */
[----:B--2---:R-:W-:Y:S01]  /*01f0*/  FADD R11, R8, R9 ;  /* 0x00000009080b7221 */ /* 0x004fe20000000000 */
[----:B------:R-:W-:Y:S01]  /*0200*/  IMAD.MOV.U32 R8, RZ, RZ, R10 ;  /* 0x000000ffff087224 */ /* 0x000fe200078e000a */
[----:B------:R-:W-:-:S05]  /*0210*/  MOV R9, R13 ;  /* 0x0000000d00097202 */ /* 0x000fca0000000f00 */
[----:B------:R0:W-:Y:S04]  /*0220*/  STG.E desc[UR12][R8.64+-0x20], R11 ;  /* 0xffffe00b08007986 */ /* 0x0001e8000c10190c */
[----:B------:R-:W2:Y:S04]  /*0230*/  LDG.E R10, desc[UR12][R4.64+-0x1c] ;  /* 0xffffe40c040a7981 */ /* 0x000ea8000c1e1900 */
[----:B------:R-:W2:Y:S02]  /*0240*/  LDG.E R13, desc[UR12][R6.64+-0x1c] ;  /* 0xffffe40c060d7981 */ /* 0x000ea4000c1e1900 */
[----:B--2---:R-:W-:-:S05]  /*0250*/  FADD R13, R10, R13 ;  /* 0x0000000d0a0d7221 */ /* 0x004fca0000000000 */
[----:B------:R1:W-:Y:S04]  /*0260*/  STG.E desc[UR12][R8.64+-0x1c], R13 ;  /* 0xffffe40d08007986 */ /* 0x0003e8000c10190c */
[----:B------:R-:W2:Y:S04]  /*0270*/  LDG.E R10, desc[UR12][R4.64+-0x18] ;  /* 0xffffe80c040a7981 */ /* 0x000ea8000c1e1900 */
[----:B------:R-:W2:Y:S02]  /*0280*/  LDG.E R15, desc[UR12][R6.64+-0x18] ;  /* 0xffffe80c060f7981 */ /* 0x000ea4000c1e1900 */
[----:B--2---:R-:W-:-:S05]  /*0290*/  FADD R15, R10, R15 ;  /* 0x0000000f0a0f7221 */ /* 0x004fca0000000000 */
[----:B------:R2:W-:Y:S04]  /*02a0*/  STG.E desc[UR12][R8.64+-0x18], R15 ;  /* 0xffffe80f08007986 */ /* 0x0005e8000c10190c */
[----:B------:R-:W3:Y:S04]  /*02b0*/  LDG.E R10, desc[UR12][R4.64+-0x14] ;  /* 0xffffec0c040a7981 */ /* 0x000ee8000c1e1900 */
[----:B------:R-:W3:Y:S02]  /*02c0*/  LDG.E R17, desc[UR12][R6.64+-0x14] ;  /* 0xffffec0c06117981 */ /* 0x000ee4000c1e1900 */
[----:B---3--:R-:W-:-:S05]  /*02d0*/  FADD R17, R10, R17 ;  /* 0x000000110a117221 */ /* 0x008fca0000000000 */
[----:B------:R3:W-:Y:S04]  /*02e0*/  STG.E desc[UR12][R8.64+-0x14], R17 ;  /* 0xffffec1108007986 */ /* 0x0007e8000c10190c */
[----:B------:R-:W4:Y:S04]  /*02f0*/  LDG.E R10, desc[UR12][R4.64+-0x10] ;  /* 0xfffff00c040a7981 */ /* 0x000f28000c1e1900 */
[----:B0-----:R-:W4:Y:S02]  /*0300*/  LDG.E R11, desc[UR12][R6.64+-0x10] ;  /* 0xfffff00c060b7981 */ /* 0x001f24000c1e1900 */
[----:B----4-:R-:W-:-:S05]  /*0310*/  FADD R11, R10, R11 ;  /* 0x0000000b0a0b7221 */ /* 0x010fca0000000000 */
[----:B------:R0:W-:Y:S04]  /*0320*/  STG.E desc[UR12][R8.64+-0x10], R11 ;  /* 0xfffff00b08007986 */ /* 0x0001e8000c10190c */
[----:B------:R-:W4:Y:S04]  /*0330*/  LDG.E R10, desc[UR12][R4.64+-0xc] ;  /* 0xfffff40c040a7981 */ /* 0x000f28000c1e1900 */
[----:B-1----:R-:W4:Y:S02]  /*0340*/  LDG.E R13, desc[UR12][R6.64+-0xc] ;  /* 0xfffff40c060d7981 */ /* 0x002f24000c1e1900 */
[----:B----4-:R-:W-:-:S05]  /*0350*/  FADD R13, R10, R13 ;  /* 0x0000000d0a0d7221 */ /* 0x010fca0000000000 */
[----:B------:R1:W-:Y:S04]  /*0360*/  STG.E desc[UR12][R8.64+-0xc], R13 ;  /* 0xfffff40d08007986 */ /* 0x0003e8000c10190c */
[----:B------:R-:W4:Y:S04]  /*0370*/  LDG.E R10, desc[UR12][R4.64+-0x8] ;  /* 0xfffff80c040a7981 */ /* 0x000f28000c1e1900 */
[----:B--2---:R-:W4:Y:S02]  /*0380*/  LDG.E R15, desc[UR12][R6.64+-0x8] ;  /* 0xfffff80c060f7981 */ /* 0x004f24000c1e1900 */
[----:B----4-:R-:W-:-:S05]  /*0390*/  FADD R15, R10, R15 ;  /* 0x0000000f0a0f7221 */ /* 0x010fca0000000000 */
[----:B------:R2:W-:Y:S04]  /*03a0*/  STG.E desc[UR12][R8.64+-0x8], R15 ;  /* 0xfffff80f08007986 */ /* 0x0005e8000c10190c */
[----:B------:R-:W4:Y:S04]  /*03b0*/  LDG.E R10, desc[UR12][R4.64+-0x4] ;  /* 0xfffffc0c040a7981 */ /* 0x000f28000c1e1900 */
[----:B---3--:R-:W4:Y:S02]  /*03c0*/  LDG.E R17, desc[UR12][R6.64+-0x4] ;  /* 0xfffffc0c06117981 */ /* 0x008f24000c1e1900 */
[----:B----4-:R-:W-:-:S05]  /*03d0*/  FADD R17, R10, R17 ;  /* 0x000000110a117221 */ /* 0x010fca0000000000 */
        /* <DEDUP_REMOVED lines=26> */
[----:B--2---:R-:W4:Y:S01]  /*0580*/  LDG.E R15, desc[UR12][R6.64+0x18] ;  /* 0x0000180c060f7981 */ /* 0x004f22000c1e1900 */
[----:B------:R-:W-:Y:S01]  /*0590*/  IADD3 R3, PT, PT, R3, 0x10, RZ ;  /* 0x0000001003037810 */ /* 0x000fe20007ffe0ff */
[----:B----4-:R-:W-:-:S05]  /*05a0*/  FADD R15, R10, R15 ;  /* 0x0000000f0a0f7221 */ /* 0x010fca0000000000 */
[----:B------:R2:W-:Y:S04]  /*05b0*/  STG.E desc[UR12][R8.64+0x18], R15 ;  /* 0x0000180f08007986 */ /* 0x0005e8000c10190c */
[----:B------:R4:W5:Y:S04]  /*05c0*/  LDG.E R10, desc[UR12][R4.64+0x1c] ;  /* 0x00001c0c040a7981 */ /* 0x000968000c1e1900 */
[----:B---3--:R-:W5:Y:S01]  /*05d0*/  LDG.E R17, desc[UR12][R6.64+0x1c] ;  /* 0x00001c0c06117981 */ /* 0x008f62000c1e1900 */
[----:B------:R-:W-:Y:S02]  /*05e0*/  ISETP.NE.AND P1, PT, R3, RZ, PT ;  /* 0x000000ff0300720c */ /* 0x000fe40003f25270 */
[----:B0-----:R-:W-:-:S02]  /*05f0*/  IADD3 R11, P3, PT, R6, 0x40, RZ ;  /* 0x00000040060b7810 */ /* 0x001fc40007f7e0ff */
[----:B------:R-:W-:-:S03]  /*0600*/  IADD3 R16, P2, PT, R4, 0x40, RZ ;  /* 0x0000004004107810 */ /* 0x000fc60007f5e0ff */
[----:B------:R-:W-:Y:S01]  /*0610*/  IMAD.X R14, RZ, RZ, R7, P3 ;  /* 0x000000ffff0e7224 */ /* 0x000fe200018e0607 */
[----:B----4-:R-:W-:Y:S01]  /*0620*/  IADD3.X R5, PT, PT, RZ, R5, RZ, P2, !PT ;  /* 0x00000005ff057210 */ /* 0x010fe200017fe4ff */
[----:B-----5:R-:W-:Y:S01]  /*0630*/  FADD R17, R10, R17 ;  /* 0x000000110a117221 */ /* 0x020fe20000000000 */
[----:B------:R-:W-:-:S04]  /*0640*/  IADD3 R10, P4, PT, R8, 0x40, RZ ;  /* 0x00000040080a7810 */ /* 0x000fc80007f9e0ff */
[----:B------:R2:W-:Y:S01]  /*0650*/  STG.E desc[UR12][R8.64+0x1c], R17 ;  /* 0x00001c1108007986 */ /* 0x0005e2000c10190c */
[----:B-1----:R-:W-:Y:S01]  /*0660*/  IADD3.X R13, PT, PT, RZ, R9, RZ, P4, !PT ;  /* 0x00000009ff0d7210 */ /* 0x002fe200027fe4ff */
[----:B------:R-:W-:Y:S07]  /*0670*/  @P1 BRA `(.L_x_1) ;  /* 0xfffffff800c81947 */ /* 0x000fee000383ffff */
.L_x_0:
[----:B0-----:R-:W-:Y:S05]  /*0680*/  @!P0 EXIT ;  /* 0x000000000000894d */ /* 0x001fea0003800000 */
[----:B------:R-:W-:Y:S02]  /*0690*/  ISETP.GE.U32.AND P0, PT, R12, 0x8, PT ;  /* 0x000000080c00780c */ /* 0x000fe40003f06070 */
[----:B------:R-:W-:-:S04]  /*06a0*/  LOP3.LUT R14, R2, 0x7, RZ, 0xc0, !PT ;  /* 0x00000007020e7812 */ /* 0x000fc800078ec0ff */
[----:B------:R-:W-:-:S07]  /*06b0*/  ISETP.NE.AND P1, PT, R14, RZ, PT ;  /* 0x000000ff0e00720c */ /* 0x000fce0003f25270 */
[----:B------:R-:W-:Y:S06]  /*06c0*/  @!P0 BRA `(.L_x_2) ;  /* 0x00000000009c8947 */ /* 0x000fec0003800000 */
[----:B------:R-:W0:Y:S08]  /*06d0*/  LDC.64 R4, c[0x0][0x380] ;  /* 0x0000e000ff047b82 */ /* 0x000e300000000a00 */
[----:B------:R-:W1:Y:S08]  /*06e0*/  LDC.64 R6, c[0x0][0x388] ;  /* 0x0000e200ff067b82 */ /* 0x000e700000000a00 */
[----:B--2---:R-:W2:Y:S01]  /*06f0*/  LDC.64 R8, c[0x0][0x390] ;  /* 0x0000e400ff087b82 */ /* 0x004ea20000000a00 */
[----:B0-----:R-:W-:-:S05]  /*0700*/  IMAD.WIDE.U32 R4, R0, 0x4, R4 ;  /* 0x0000000400047825 */ /* 0x001fca00078e0004 */
[----:B------:R-:W3:Y:S01]  /*0710*/  LDG.E R3, desc[UR12][R4.64] ;  /* 0x0000000c04037981 */ /* 0x000ee2000c1e1900 */
[----:B-1----:R-:W-:-:S05]  /*0720*/  IMAD.WIDE.U32 R6, R0, 0x4, R6 ;  /* 0x0000000400067825 */ /* 0x002fca00078e0006 */
[----:B------:R-:W3:Y:S01]  /*0730*/  LDG.E R10, desc[UR12][R6.64] ;  /* 0x0000000c060a7981 */ /* 0x000ee2000c1e1900 */
[----:B--2---:R-:W-:-:S04]  /*0740*/  IMAD.WIDE.U32 R8, R0, 0x4, R8 ;  /* 0x0000000400087825 */ /* 0x004fc800078e0008 */
[----:B---3--:R-:W-:-:S05]  /*0750*/  FADD R3, R3, R10 ;  /* 0x0000000a03037221 */ /* 0x008fca0000000000 */
        /* <DEDUP_REMOVED lines=13> */
[----:B0-----:R-:W4:Y:S04]  /*0830*/  LDG.E R3, desc[UR12][R4.64+0x10] ;  /* 0x0000100c04037981 */ /* 0x001f28000c1e1900 */
[----:B------:R-:W4:Y:S02]  /*0840*/  LDG.E R10, desc[UR12][R6.64+0x10] ;  /* 0x0000100c060a7981 */ /* 0x000f24000c1e1900 */
        /* <DEDUP_REMOVED lines=10> */
[----:B------:R-:W2:Y:S04]  /*08f0*/  LDG.E R10, desc[UR12][R4.64+0x1c] ;  /* 0x00001c0c040a7981 */ /* 0x000ea8000c1e1900 */
[----:B---3--:R-:W2:Y:S01]  /*0900*/  LDG.E R15, desc[UR12][R6.64+0x1c] ;  /* 0x00001c0c060f7981 */ /* 0x008ea2000c1e1900 */
[----:B------:R-:W-:Y:S01]  /*0910*/  IADD3 R0, PT, PT, R0, 0x8, RZ ;  /* 0x0000000800007810 */ /* 0x000fe20007ffe0ff */
[----:B--2---:R-:W-:-:S05]  /*0920*/  FADD R15, R10, R15 ;  /* 0x0000000f0a0f7221 */ /* 0x004fca0000000000 */
[----:B------:R0:W-:Y:S02]  /*0930*/  STG.E desc[UR12][R8.64+0x1c], R15 ;  /* 0x00001c0f08007986 */ /* 0x0001e4000c10190c */
.L_x_2:
[----:B------:R-:W-:Y:S05]  /*0940*/  @!P1 EXIT ;  /* 0x000000000000994d */ /* 0x000fea0003800000 */
[----:B------:R-:W-:Y:S02]  /*0950*/  ISETP.GE.U32.AND P0, PT, R14, 0x4, PT ;  /* 0x000000040e00780c */ /* 0x000fe40003f06070 */
[----:B------:R-:W-:-:S04]  /*0960*/  LOP3.LUT R2, R2, 0x3, RZ, 0xc0, !PT ;  /* 0x0000000302027812 */ /* 0x000fc800078ec0ff */
[----:B------:R-:W-:-:S07]  /*0970*/  ISETP.NE.AND P1, PT, R2, RZ, PT ;  /* 0x000000ff0200720c */ /* 0x000fce0003f25270 */
[----:B------:R-:W-:Y:S06]  /*0980*/  @!P0 BRA `(.L_x_3) ;  /* 0x00000000005c8947 */ /* 0x000fec0003800000 */
[----:B------:R-:W1:Y:S08]  /*0990*/  LDC.64 R4, c[0x0][0x380] ;  /* 0x0000e000ff047b82 */ /* 0x000e700000000a00 */
[----:B------:R-:W3:Y:S08]  /*09a0*/  LDC.64 R6, c[0x0][0x388] ;  /* 0x0000e200ff067b82 */ /* 0x000ef00000000a00 */
[----:B0-2---:R-:W0:Y:S01]  /*09b0*/  LDC.64 R8, c[0x0][0x390] ;  /* 0x0000e400ff087b82 */ /* 0x005e220000000a00 */
[----:B-1----:R-:W-:-:S05]  /*09c0*/  IMAD.WIDE.U32 R4, R0, 0x4, R4 ;  /* 0x0000000400047825 */ /* 0x002fca00078e0004 */
[----:B------:R-:W2:Y:S01]  /*09d0*/  LDG.E R3, desc[UR12][R4.64] ;  /* 0x0000000c04037981 */ /* 0x000ea2000c1e1900 */
[----:B---3--:R-:W-:-:S05]  /*09e0*/  IMAD.WIDE.U32 R6, R0, 0x4, R6 ;  /* 0x0000000400067825 */ /* 0x008fca00078e0006 */
[----:B------:R-:W2:Y:S01]  /*09f0*/  LDG.E R10, desc[UR12][R6.64] ;  /* 0x0000000c060a7981 */ /* 0x000ea2000c1e1900 */
[----:B0-----:R-:W-:-:S04]  /*0a00*/  IMAD.WIDE.U32 R8, R0, 0x4, R8 ;  /* 0x0000000400087825 */ /* 0x001fc800078e0008 */
[----:B--2---:R-:W-:-:S05]  /*0a10*/  FADD R3, R3, R10 ;  /* 0x0000000a03037221 */ /* 0x004fca0000000000 */
        /* <DEDUP_REMOVED lines=9> */
[----:B------:R-:W2:Y:S04]  /*0ab0*/  LDG.E R10, desc[UR12][R4.64+0xc] ;  /* 0x00000c0c040a7981 */ /* 0x000ea8000c1e1900 */
[----:B------:R-:W2:Y:S01]  /*0ac0*/  LDG.E R15, desc[UR12][R6.64+0xc] ;  /* 0x00000c0c060f7981 */ /* 0x000ea2000c1e1900 */
[----:B------:R-:W-:Y:S01]  /*0ad0*/  IADD3 R0, PT, PT, R0, 0x4, RZ ;  /* 0x0000000400007810 */ /* 0x000fe20007ffe0ff */
[----:B--2---:R-:W-:-:S05]  /*0ae0*/  FADD R15, R10, R15 ;  /* 0x0000000f0a0f7221 */ /* 0x004fca0000000000 */
[----:B------:R1:W-:Y:S02]  /*0af0*/  STG.E desc[UR12][R8.64+0xc], R15 ;  /* 0x00000c0f08007986 */ /* 0x0003e4000c10190c */
.L_x_3:
[----:B------:R-:W-:Y:S05]  /*0b00*/  @!P1 EXIT ;  /* 0x000000000000994d */ /* 0x000fea0003800000 */
[----:B------:R-:W3:Y:S08]  /*0b10*/  LDC.64 R4, c[0x0][0x390] ;  /* 0x0000e400ff047b82 */ /* 0x000ef00000000a00 */
[----:B------:R-:W4:Y:S08]  /*0b20*/  LDC.64 R6, c[0x0][0x388] ;  /* 0x0000e200ff067b82 */ /* 0x000f300000000a00 */
[----:B012---:R-:W0:Y:S01]  /*0b30*/  LDC.64 R8, c[0x0][0x380] ;  /* 0x0000e000ff087b82 */ /* 0x007e220000000a00 */
[----:B---3--:R-:W-:-:S04]  /*0b40*/  IMAD.WIDE.U32 R4, R0, 0x4, R4 ;  /* 0x0000000400047825 */ /* 0x008fc800078e0004 */
[----:B------:R-:W-:Y:S01]  /*0b50*/  IMAD.MOV.U32 R10, RZ, RZ, R4 ;  /* 0x000000ffff0a7224 */ /* 0x000fe200078e0004 */
[----:B------:R-:W-:Y:S01]  /*0b60*/  MOV R13, R5 ;  /* 0x00000005000d7202 */ /* 0x000fe20000000f00 */
[----:B----4-:R-:W-:-:S05]  /*0b70*/  IMAD.WIDE.U32 R6, R0, 0x4, R6 ;  /* 0x0000000400067825 */ /* 0x010fca00078e0006 */
[----:B------:R-:W-:Y:S01]  /*0b80*/  MOV R11, R7 ;  /* 0x00000007000b7202 */ /* 0x000fe20000000f00 */
[----:B0-----:R-:W-:Y:S01]  /*0b90*/  IMAD.WIDE.U32 R8, R0, 0x4, R8 ;  /* 0x0000000400087825 */ /* 0x001fe200078e0008 */
[----:B------:R-:W-:-:S07]  /*0ba0*/  IADD3 R0, PT, PT, -R2, RZ, RZ ;  /* 0x000000ff02007210 */ /* 0x000fce0007ffe1ff */
.L_x_4:
[----:B0-----:R-:W-:Y:S01]  /*0bb0*/  IMAD.MOV.U32 R2, RZ, RZ, R8 ;  /* 0x000000ffff027224 */ /* 0x001fe200078e0008 */
[----:B------:R-:W-:Y:S02]  /*0bc0*/  MOV R5, R11 ;  /* 0x0000000b00057202 */ /* 0x000fe40000000f00 */
[----:B------:R-:W-:Y:S02]  /*0bd0*/  MOV R3, R9 ;  /* 0x0000000900037202 */ /* 0x000fe40000000f00 */
[----:B------:R-:W-:-:S03]  /*0be0*/  MOV R4, R6 ;  /* 0x0000000600047202 */ /* 0x000fc60000000f00 */
[----:B------:R0:W2:Y:S04]  /*0bf0*/  LDG.E R2, desc[UR12][R2.64] ;  /* 0x0000000c02027981 */ /* 0x0000a8000c1e1900 */
[----:B------:R-:W2:Y:S01]  /*0c00*/  LDG.E R5, desc[UR12][R4.64] ;  /* 0x0000000c04057981 */ /* 0x000ea2000c1e1900 */
[----:B------:R-:W-:Y:S02]  /*0c10*/  IADD3 R0, PT, PT, R0, 0x1, RZ ;  /* 0x0000000100007810 */ /* 0x000fe40007ffe0ff */
[----:B------:R-:W-:Y:S02]  /*0c20*/  IADD3 R6, P2, PT, R6, 0x4, RZ ;  /* 0x0000000406067810 */ /* 0x000fe40007f5e0ff */
[----:B------:R-:W-:Y:S01]  /*0c30*/  ISETP.NE.AND P0, PT, R0, RZ, PT ;  /* 0x000000ff0000720c */ /* 0x000fe20003f05270 */
[----:B0-----:R-:W-:Y:S01]  /*0c40*/  IMAD.MOV.U32 R3, RZ, RZ, R13 ;  /* 0x000000ffff037224 */ /* 0x001fe200078e000d */
[----:B------:R-:W-:-:S02]  /*0c50*/  IADD3 R8, P3, PT, R8, 0x4, RZ ;  /* 0x0000000408087810 */ /* 0x000fc40007f7e0ff */
[----:B------:R-:W-:Y:S02]  /*0c60*/  IADD3.X R11, PT, PT, RZ, R11, RZ, P2, !PT ;  /* 0x0000000bff0b7210 */ /* 0x000fe400017fe4ff */
[----:B------:R-:W-:Y:S01]  /*0c70*/  IADD3.X R9, PT, PT, RZ, R9, RZ, P3, !PT ;  /* 0x00000009ff097210 */ /* 0x000fe20001ffe4ff */
[----:B--2---:R-:W-:Y:S01]  /*0c80*/  FADD R7, R2, R5 ;  /* 0x0000000502077221 */ /* 0x004fe20000000000 */
[----:B------:R-:W-:Y:S02]  /*0c90*/  MOV R2, R10 ;  /* 0x0000000a00027202 */ /* 0x000fe40000000f00 */
[----:B------:R-:W-:-:S03]  /*0ca0*/  IADD3 R10, P1, PT, R10, 0x4, RZ ;  /* 0x000000040a0a7810 */ /* 0x000fc60007f3e0ff */
[----:B------:R0:W-:Y:S01]  /*0cb0*/  STG.E desc[UR12][R2.64], R7 ;  /* 0x0000000702007986 */ /* 0x0001e2000c10190c */
[----:B------:R-:W-:Y:S01]  /*0cc0*/  IADD3.X R13, PT, PT, RZ, R13, RZ, P1, !PT ;  /* 0x0000000dff0d7210 */ /* 0x000fe20000ffe4ff */
[----:B------:R-:W-:Y:S08]  /*0cd0*/  @P0 BRA `(.L_x_4) ;  /* 0xfffffffc00b40947 */ /* 0x000ff0000383ffff */
[----:B------:R-:W-:Y:S05]  /*0ce0*/  EXIT ;  /* 0x000000000000794d */ /* 0x000fea0003800000 */
.L_x_5:
[----:B------:R-:W-:-:S00]  /*0cf0*/  BRA `(.L_x_5) ;  /* 0xfffffffc00fc7947 */ /* 0x000fc0000383ffff */
[----:B------:R-:W-:-:S00]  /*0d00*/  NOP ;  /* 0x0000000000007918 */ /* 0x000fc00000000000 */
[----:B------:R-:W-:-:S00]  /*0d10*/  NOP ;  /* 0x0000000000007918 */ /* 0x000fc00000000000 */
[----:B------:R-:W-:-:S00]  /*0d20*/  NOP ;  /* 0x0000000000007918 */ /* 0x000fc00000000000 */
[----:B------:R-:W-:-:S00]  /*0d30*/  NOP ;  /* 0x0000000000007918 */ /* 0x000fc00000000000 */
[----:B------:R-:W-:-:S00]  /*0d40*/  NOP ;  /* 0x0000000000007918 */ /* 0x000fc00000000000 */
[----:B------:R-:W-:-:S00]  /*0d50*/  NOP ;  /* 0x0000000000007918 */ /* 0x000fc00000000000 */
[----:B------:R-:W-:-:S00]  /*0d60*/  NOP ;  /* 0x0000000000007918 */ /* 0x000fc00000000000 */
[----:B------:R-:W-:-:S00]  /*0d70*/  NOP ;  /* 0x0000000000007918 */ /* 0x000fc00000000000 */
.L_x_6:


//--------------------- .nv.shared.reserved.0     --------------------------
	.section	.nv.shared.reserved.0,"aw",@nobits
	.weak		__nv_reservedSMEM_offset_0_alias
	.size		__nv_reservedSMEM_offset_0_alias, 0, 64
	.other		__nv_reservedSMEM_offset_0_alias,@"STO_CUDA_RESERVED_SHARED STV_DEFAULT"
__nv_reservedSMEM_offset_0_alias:
	.zero		0
	.zero		64


//--------------------- .nv.constant0._Z17sumArraysOnDevicePfS_S_i --------------------------
	.section	.nv.constant0._Z17sumArraysOnDevicePfS_S_i,"a",@progbits
	.sectionflags	@""
	.align	4
.nv.constant0._Z17sumArraysOnDevicePfS_S_i:
	.zero		924


//--------------------- SYMBOLS --------------------------

	.type		.nv.reservedSmem.offset0,@object
	.size		.nv.reservedSmem.offset0,0x4
